//
// Generated by NVIDIA NVVM Compiler
//
// Compiler Build ID: CL-36424714
// Cuda compilation tools, release 13.0, V13.0.88
// Based on NVVM 20.0.0
//

.version 9.0
.target sm_100
.address_size 64

	// .globl	_Z12histo_kernelPiS_i

.visible .entry _Z12histo_kernelPiS_i(
	.param .u64 .ptr .align 1 _Z12histo_kernelPiS_i_param_0,
	.param .u64 .ptr .align 1 _Z12histo_kernelPiS_i_param_1,
	.param .u32 _Z12histo_kernelPiS_i_param_2
)
{
	.reg .b32 	%r<9>;
	.reg .b64 	%rd<9>;

	ld.param.u64 	%rd1, [_Z12histo_kernelPiS_i_param_0];
	ld.param.u64 	%rd2, [_Z12histo_kernelPiS_i_param_1];
	ld.param.u32 	%r1, [_Z12histo_kernelPiS_i_param_2];
	cvta.to.global.u64 	%rd3, %rd1;
	cvta.to.global.u64 	%rd4, %rd2;
	mov.u32 	%r2, %ntid.x;
	mov.u32 	%r3, %ctaid.x;
	mov.u32 	%r4, %tid.x;
	mad.lo.s32 	%r5, %r2, %r3, %r4;
	mul.wide.s32 	%rd5, %r5, 4;
	add.s64 	%rd6, %rd4, %rd5;
	ld.global.u32 	%r6, [%rd6];
	rem.s32 	%r7, %r6, %r1;
	mul.wide.s32 	%rd7, %r7, 4;
	add.s64 	%rd8, %rd3, %rd7;
	atom.global.add.u32 	%r8, [%rd8], 1;
	ret;

}


// ===== COMPILED SASS (sm_100) =====

	.target	sm_100

	.elftype	@"ET_EXEC"


//--------------------- .note.nv.tkinfo           --------------------------
	.section	.note.nv.tkinfo,"",@"SHT_NOTE"
	.sectionflags	@"SHF_NOTE_NV_TKINFO"
	.tkinfo
        /*0018*/ 	.word	0x00000002
        /*0030*/ 	.string	""
        /*0030*/ 	.string	"ptxas"
        /*0030*/ 	.string	"Cuda compilation tools, release 13.0, V13.0.88"
        /*0030*/ 	.string	"Build cuda_13.0.r13.0/compiler.36424714_0"
        /*0030*/ 	.string	"-arch sm_100 -m 64 "



//--------------------- .note.nv.cuinfo           --------------------------
	.section	.note.nv.cuinfo,"",@"SHT_NOTE"
	.sectionflags	@"SHF_NOTE_NV_CUINFO"
        /*0018*/ 	.short	0x0002
        /*001a*/ 	.short	0x0064
        /*001c*/ 	.short	0x0082
	.zero		2


//--------------------- .nv.info                  --------------------------
	.section	.nv.info,"",@"SHT_CUDA_INFO"
	.align	4


	//----- nvinfo : EIATTR_REGCOUNT
	.align		4
        /*0000*/ 	.byte	0x04, 0x2f
        /*0002*/ 	.short	(.L_1 - .L_0)
	.align		4
.L_0:
        /*0004*/ 	.word	index@(_Z12histo_kernelPiS_i)
        /*0008*/ 	.word	0x0000000c


	//----- nvinfo : EIATTR_FRAME_SIZE
	.align		4
.L_1:
        /*000c*/ 	.byte	0x04, 0x11
        /*000e*/ 	.short	(.L_3 - .L_2)
	.align		4
.L_2:
        /*0010*/ 	.word	index@(_Z12histo_kernelPiS_i)
        /*0014*/ 	.word	0x00000000


	//----- nvinfo : EIATTR_MIN_STACK_SIZE
	.align		4
.L_3:
        /*0018*/ 	.byte	0x04, 0x12
        /*001a*/ 	.short	(.L_5 - .L_4)
	.align		4
.L_4:
        /*001c*/ 	.word	index@(_Z12histo_kernelPiS_i)
        /*0020*/ 	.word	0x00000000
.L_5:


//--------------------- .nv.compat                --------------------------
	.section	.nv.compat,"",@"SHT_CUDA_COMPAT_INFO"
	.align	4
        /*0000*/ 	.byte	0x02, 0x09, 0x00, 0x00, 0x02, 0x02, 0x01, 0x00, 0x02, 0x05, 0x05, 0x00, 0x03, 0x07, 0x01, 0x01
        /*0010*/ 	.byte	0x02, 0x03, 0x00, 0x00, 0x02, 0x06, 0x01, 0x00, 0x04, 0x0b, 0x08, 0x00, 0x09, 0x00, 0x00, 0x00
        /*0020*/ 	.byte	0x00, 0x00, 0x00, 0x00


//--------------------- .nv.info._Z12histo_kernelPiS_i --------------------------
	.section	.nv.info._Z12histo_kernelPiS_i,"",@"SHT_CUDA_INFO"
	.sectionflags	@""
	.align	4


	//----- nvinfo : EIATTR_CUDA_API_VERSION
	.align		4
        /*0000*/ 	.byte	0x04, 0x37
        /*0002*/ 	.short	(.L_7 - .L_6)
.L_6:
        /*0004*/ 	.word	0x00000082


	//----- nvinfo : EIATTR_KPARAM_INFO
	.align		4
.L_7:
        /*0008*/ 	.byte	0x04, 0x17
        /*000a*/ 	.short	(.L_9 - .L_8)
.L_8:
        /*000c*/ 	.word	0x00000000
        /*0010*/ 	.short	0x0002
        /*0012*/ 	.short	0x0010
        /*0014*/ 	.byte	0x00, 0xf0, 0x11, 0x00


	//----- nvinfo : EIATTR_KPARAM_INFO
	.align		4
.L_9:
        /*0018*/ 	.byte	0x04, 0x17
        /*001a*/ 	.short	(.L_11 - .L_10)
.L_10:
        /*001c*/ 	.word	0x00000000
        /*0020*/ 	.short	0x0001
        /*0022*/ 	.short	0x0008
        /*0024*/ 	.byte	0x00, 0xf5, 0x21, 0x00


	//----- nvinfo : EIATTR_KPARAM_INFO
	.align		4
.L_11:
        /*0028*/ 	.byte	0x04, 0x17
        /*002a*/ 	.short	(.L_13 - .L_12)
.L_12:
        /*002c*/ 	.word	0x00000000
        /*0030*/ 	.short	0x0000
        /*0032*/ 	.short	0x0000
        /*0034*/ 	.byte	0x00, 0xf5, 0x21, 0x00


	//----- nvinfo : EIATTR_SPARSE_MMA_MASK
	.align		4
.L_13:
        /*0038*/ 	.byte	0x03, 0x50
        /*003a*/ 	.short	0x0000


	//----- nvinfo : EIATTR_MAXREG_COUNT
	.align		4
        /*003c*/ 	.byte	0x03, 0x1b
        /*003e*/ 	.short	0x00ff


	//----- nvinfo : EIATTR_MERCURY_ISA_VERSION
	.align		4
        /*0040*/ 	.byte	0x03, 0x5f
        /*0042*/ 	.short	0x0101


	//----- nvinfo : EIATTR_VRC_CTA_INIT_COUNT
	.align		4
        /*0044*/ 	.byte	0x02, 0x4a
	.zero		1
	.zero		1


	//----- nvinfo : EIATTR_EXIT_INSTR_OFFSETS
	.align		4
        /*0048*/ 	.byte	0x04, 0x1c
        /*004a*/ 	.short	(.L_15 - .L_14)


	//   ....[0]....
.L_14:
        /*004c*/ 	.word	0x00000230


	//----- nvinfo : EIATTR_CBANK_PARAM_SIZE
	.align		4
.L_15:
        /*0050*/ 	.byte	0x03, 0x19
        /*0052*/ 	.short	0x0014


	//----- nvinfo : EIATTR_PARAM_CBANK
	.align		4
        /*0054*/ 	.byte	0x04, 0x0a
        /*0056*/ 	.short	(.L_17 - .L_16)
	.align		4
.L_16:
        /*0058*/ 	.word	index@(.nv.constant0._Z12histo_kernelPiS_i)
        /*005c*/ 	.short	0x0380
        /*005e*/ 	.short	0x0014


	//----- nvinfo : EIATTR_SW_WAR
	.align		4
.L_17:
        /*0060*/ 	.byte	0x04, 0x36
        /*0062*/ 	.short	(.L_19 - .L_18)
.L_18:
        /*0064*/ 	.word	0x00000008
.L_19:


//--------------------- .nv.callgraph             --------------------------
	.section	.nv.callgraph,"",@"SHT_CUDA_CALLGRAPH"
	.align	4
	.sectionentsize	8
	.align		4
        /*0000*/ 	.word	0x00000000
	.align		4
        /*0004*/ 	.word	0xffffffff
	.align		4
        /*0008*/ 	.word	0x00000000
	.align		4
        /*000c*/ 	.word	0xfffffffe
	.align		4
        /*0010*/ 	.word	0x00000000
	.align		4
        /*0014*/ 	.word	0xfffffffd
	.align		4
        /*0018*/ 	.word	0x00000000
	.align		4
        /*001c*/ 	.word	0xfffffffc


//--------------------- .text._Z12histo_kernelPiS_i --------------------------
	.section	.text._Z12histo_kernelPiS_i,"ax",@progbits
	.align	128
        .global         _Z12histo_kernelPiS_i
        .type           _Z12histo_kernelPiS_i,@function
        .size           _Z12histo_kernelPiS_i,(.L_x_1 - _Z12histo_kernelPiS_i)
        .other          _Z12histo_kernelPiS_i,@"STO_CUDA_ENTRY STV_DEFAULT"
_Z12histo_kernelPiS_i:
.text._Z12histo_kernelPiS_i:
[----:B------:R-:W-:Y:S01]  /*0000*/  LDC R1, c[0x0][0x37c] ;  /* 0x0000df00ff017b82 */ /* 0x000fe20000000800 */
[----:B------:R-:W0:Y:S07]  /*0010*/  S2R R5, SR_CTAID.X ;  /* 0x0000000000057919 */ /* 0x000e2e0000002500 */
[----:B------:R-:W1:Y:S01]  /*0020*/  LDC.64 R2, c[0x0][0x388] ;  /* 0x0000e200ff027b82 */ /* 0x000e620000000a00 */
[----:B------:R-:W0:Y:S01]  /*0030*/  LDCU UR6, c[0x0][0x360] ;  /* 0x00006c00ff0677ac */ /* 0x000e220008000800 */
[----:B------:R-:W0:Y:S01]  /*0040*/  S2R R0, SR_TID.X ;  /* 0x0000000000007919 */ /* 0x000e220000002100 */
[----:B------:R-:W2:Y:S05]  /*0050*/  LDCU.64 UR4, c[0x0][0x358] ;  /* 0x00006b00ff0477ac */ /* 0x000eaa0008000a00 */
[----:B------:R-:W3:Y:S01]  /*0060*/  LDC R7, c[0x0][0x390] ;  /* 0x0000e400ff077b82 */ /* 0x000ee20000000800 */
[----:B0-----:R-:W-:-:S04]  /*0070*/  IMAD R5, R5, UR6, R0 ;  /* 0x0000000605057c24 */ /* 0x001fc8000f8e0200 */
[----:B-1----:R-:W-:-:S05]  /*0080*/  IMAD.WIDE R2, R5, 0x4, R2 ;  /* 0x0000000405027825 */ /* 0x002fca00078e0202 */
[----:B--2---:R-:W2:Y:S01]  /*0090*/  LDG.E R0, desc[UR4][R2.64] ;  /* 0x0000000402007981 */ /* 0x004ea2000c1e1900 */
[----:B---3--:R-:W-:-:S04]  /*00a0*/  IABS R8, R7 ;  /* 0x0000000700087213 */ /* 0x008fc80000000000 */
[----:B------:R-:W0:Y:S08]  /*00b0*/  I2F.RP R6, R8 ;  /* 0x0000000800067306 */ /* 0x000e300000209400 */
[----:B0-----:R-:W0:Y:S02]  /*00c0*/  MUFU.RCP R6, R6 ;  /* 0x0000000600067308 */ /* 0x001e240000001000 */
[----:B0-----:R-:W-:-:S06]  /*00d0*/  VIADD R4, R6, 0xffffffe ;  /* 0x0ffffffe06047836 */ /* 0x001fcc0000000000 */
[----:B------:R0:W1:Y:S02]  /*00e0*/  F2I.FTZ.U32.TRUNC.NTZ R5, R4 ;  /* 0x0000000400057305 */ /* 0x000064000021f000 */
[----:B0-----:R-:W-:Y:S02]  /*00f0*/  HFMA2 R4, -RZ, RZ, 0, 0 ;  /* 0x00000000ff047431 */ /* 0x001fe400000001ff */
[----:B-1----:R-:W-:-:S04]  /*0100*/  IMAD.MOV R9, RZ, RZ, -R5 ;  /* 0x000000ffff097224 */ /* 0x002fc800078e0a05 */
[----:B------:R-:W-:-:S04]  /*0110*/  IMAD R9, R9, R8, RZ ;  /* 0x0000000809097224 */ /* 0x000fc800078e02ff */
[----:B------:R-:W-:Y:S01]  /*0120*/  IMAD.HI.U32 R5, R5, R9, R4 ;  /* 0x0000000905057227 */ /* 0x000fe200078e0004 */
[----:B--2---:R-:W-:Y:S02]  /*0130*/  IABS R2, R0 ;  /* 0x0000000000027213 */ /* 0x004fe40000000000 */
[----:B------:R-:W-:-:S03]  /*0140*/  ISETP.GE.AND P2, PT, R0, RZ, PT ;  /* 0x000000ff0000720c */ /* 0x000fc60003f46270 */
[----:B------:R-:W-:-:S04]  /*0150*/  IMAD.HI.U32 R5, R5, R2, RZ ;  /* 0x0000000205057227 */ /* 0x000fc800078e00ff */
[----:B------:R-:W-:-:S04]  /*0160*/  IMAD.MOV R5, RZ, RZ, -R5 ;  /* 0x000000ffff057224 */ /* 0x000fc800078e0a05 */
[C---:B------:R-:W-:Y:S02]  /*0170*/  IMAD R5, R8.reuse, R5, R2 ;  /* 0x0000000508057224 */ /* 0x040fe400078e0202 */
[----:B------:R-:W0:Y:S03]  /*0180*/  LDC.64 R2, c[0x0][0x380] ;  /* 0x0000e000ff027b82 */ /* 0x000e260000000a00 */
[----:B------:R-:W-:-:S13]  /*0190*/  ISETP.GT.U32.AND P0, PT, R8, R5, PT ;  /* 0x000000050800720c */ /* 0x000fda0003f04070 */
[----:B------:R-:W-:Y:S02]  /*01a0*/  @!P0 IADD3 R5, PT, PT, R5, -R8, RZ ;  /* 0x8000000805058210 */ /* 0x000fe40007ffe0ff */
[----:B------:R-:W-:Y:S02]  /*01b0*/  ISETP.NE.AND P0, PT, R7, RZ, PT ;  /* 0x000000ff0700720c */ /* 0x000fe40003f05270 */
[----:B------:R-:W-:-:S13]  /*01c0*/  ISETP.GT.U32.AND P1, PT, R8, R5, PT ;  /* 0x000000050800720c */ /* 0x000fda0003f24070 */
[----:B------:R-:W-:-:S05]  /*01d0*/  @!P1 IMAD.IADD R5, R5, 0x1, -R8 ;  /* 0x0000000105059824 */ /* 0x000fca00078e0a08 */
[----:B------:R-:W-:Y:S02]  /*01e0*/  @!P2 IADD3 R5, PT, PT, -R5, RZ, RZ ;  /* 0x000000ff0505a210 */ /* 0x000fe40007ffe1ff */
[----:B------:R-:W-:Y:S02]  /*01f0*/  @!P0 LOP3.LUT R5, RZ, R7, RZ, 0x33, !PT ;  /* 0x00000007ff058212 */ /* 0x000fe400078e33ff */
[----:B------:R-:W-:-:S03]  /*0200*/  MOV R7, 0x1 ;  /* 0x0000000100077802 */ /* 0x000fc60000000f00 */
[----:B0-----:R-:W-:-:S05]  /*0210*/  IMAD.WIDE R2, R5, 0x4, R2 ;  /* 0x0000000405027825 */ /* 0x001fca00078e0202 */
[----:B------:R-:W-:Y:S01]  /*0220*/  REDG.E.ADD.STRONG.GPU desc[UR4][R2.64], R7 ;  /* 0x000000070200798e */ /* 0x000fe2000c12e104 */
[----:B------:R-:W-:Y:S05]  /*0230*/  EXIT ;  /* 0x000000000000794d */ /* 0x000fea0003800000 */
.L_x_0:
[----:B------:R-:W-:-:S00]  /*0240*/  BRA `(.L_x_0) ;  /* 0xfffffffc00fc7947 */ /* 0x000fc0000383ffff */
[----:B------:R-:W-:-:S00]  /*0250*/  NOP ;  /* 0x0000000000007918 */ /* 0x000fc00000000000 */
        /* <DEDUP_REMOVED lines=10> */
.L_x_1:


//--------------------- .nv.shared.reserved.0     --------------------------
	.section	.nv.shared.reserved.0,"aw",@nobits
	.weak		__nv_reservedSMEM_offset_0_alias
	.size		__nv_reservedSMEM_offset_0_alias, 0, 64
	.other		__nv_reservedSMEM_offset_0_alias,@"STO_CUDA_RESERVED_SHARED STV_DEFAULT"
__nv_reservedSMEM_offset_0_alias:
	.zero		0
	.zero		64


//--------------------- .nv.constant0._Z12histo_kernelPiS_i --------------------------
	.section	.nv.constant0._Z12histo_kernelPiS_i,"a",@progbits
	.sectionflags	@""
	.align	4
.nv.constant0._Z12histo_kernelPiS_i:
	.zero		916


//--------------------- SYMBOLS --------------------------

	.type		.nv.reservedSmem.offset0,@object
	.size		.nv.reservedSmem.offset0,0x4
